//
// Generated by NVIDIA NVVM Compiler
//
// Compiler Build ID: CL-36424714
// Cuda compilation tools, release 13.0, V13.0.88
// Based on NVVM 20.0.0
//

.version 9.0
.target sm_100
.address_size 64

	// .globl	_Z16sentiment_kernelPcPiiS_PfS0_iS0_

.visible .entry _Z16sentiment_kernelPcPiiS_PfS0_iS0_(
	.param .u64 .ptr .align 1 _Z16sentiment_kernelPcPiiS_PfS0_iS0__param_0,
	.param .u64 .ptr .align 1 _Z16sentiment_kernelPcPiiS_PfS0_iS0__param_1,
	.param .u32 _Z16sentiment_kernelPcPiiS_PfS0_iS0__param_2,
	.param .u64 .ptr .align 1 _Z16sentiment_kernelPcPiiS_PfS0_iS0__param_3,
	.param .u64 .ptr .align 1 _Z16sentiment_kernelPcPiiS_PfS0_iS0__param_4,
	.param .u64 .ptr .align 1 _Z16sentiment_kernelPcPiiS_PfS0_iS0__param_5,
	.param .u32 _Z16sentiment_kernelPcPiiS_PfS0_iS0__param_6,
	.param .u64 .ptr .align 1 _Z16sentiment_kernelPcPiiS_PfS0_iS0__param_7
)
{
	.reg .pred 	%p<23>;
	.reg .b16 	%rs<31>;
	.reg .b32 	%r<31>;
	.reg .b64 	%rd<40>;

	ld.param.u64 	%rd12, [_Z16sentiment_kernelPcPiiS_PfS0_iS0__param_0];
	ld.param.u64 	%rd13, [_Z16sentiment_kernelPcPiiS_PfS0_iS0__param_1];
	ld.param.u32 	%r16, [_Z16sentiment_kernelPcPiiS_PfS0_iS0__param_2];
	ld.param.u64 	%rd14, [_Z16sentiment_kernelPcPiiS_PfS0_iS0__param_3];
	ld.param.u64 	%rd15, [_Z16sentiment_kernelPcPiiS_PfS0_iS0__param_5];
	ld.param.u32 	%r15, [_Z16sentiment_kernelPcPiiS_PfS0_iS0__param_6];
	ld.param.u64 	%rd16, [_Z16sentiment_kernelPcPiiS_PfS0_iS0__param_7];
	mov.u32 	%r17, %ctaid.x;
	mov.u32 	%r18, %ntid.x;
	mov.u32 	%r19, %tid.x;
	mad.lo.s32 	%r1, %r17, %r18, %r19;
	setp.ge.s32 	%p1, %r1, %r16;
	@%p1 bra 	$L__BB0_19;
	cvta.to.global.u64 	%rd17, %rd13;
	cvta.to.global.u64 	%rd18, %rd12;
	mul.wide.s32 	%rd19, %r1, 4;
	add.s64 	%rd20, %rd17, %rd19;
	ld.global.s32 	%rd21, [%rd20];
	add.s64 	%rd1, %rd18, %rd21;
	ld.global.u8 	%rs29, [%rd1];
	setp.eq.s16 	%p2, %rs29, 0;
	@%p2 bra 	$L__BB0_18;
	cvta.to.global.u64 	%rd2, %rd15;
	cvta.to.global.u64 	%rd3, %rd14;
	mov.b32 	%r28, 0;
$L__BB0_3:
	mov.u32 	%r26, %r28;
$L__BB0_4:
	add.s16 	%rs11, %rs29, -65;
	and.b16  	%rs12, %rs11, 255;
	setp.lt.u16 	%p3, %rs12, 26;
	add.s16 	%rs13, %rs29, 32;
	selp.b16 	%rs14, %rs13, %rs29, %p3;
	add.s16 	%rs15, %rs14, -123;
	and.b16  	%rs16, %rs15, 255;
	setp.gt.u16 	%p4, %rs16, 229;
	add.s16 	%rs17, %rs14, -58;
	and.b16  	%rs18, %rs17, 255;
	setp.gt.u16 	%p5, %rs18, 245;
	or.pred  	%p6, %p4, %p5;
	@%p6 bra 	$L__BB0_6;
	add.s32 	%r4, %r26, 1;
	cvt.s64.s32 	%rd22, %r26;
	add.s64 	%rd23, %rd1, %rd22;
	ld.global.u8 	%rs29, [%rd23+1];
	setp.ne.s16 	%p7, %rs29, 0;
	mov.u32 	%r26, %r4;
	@%p7 bra 	$L__BB0_4;
$L__BB0_6:
	cvt.s64.s32 	%rd24, %r26;
	add.s64 	%rd4, %rd1, %rd24;
	ld.global.u8 	%rs30, [%rd4];
	setp.eq.s16 	%p8, %rs30, 0;
	mov.u32 	%r28, %r26;
	@%p8 bra 	$L__BB0_10;
	mov.u64 	%rd37, %rd4;
	mov.u32 	%r28, %r26;
$L__BB0_8:
	add.s16 	%rs19, %rs30, -65;
	and.b16  	%rs20, %rs19, 255;
	setp.lt.u16 	%p9, %rs20, 26;
	add.s16 	%rs21, %rs30, 32;
	selp.b16 	%rs7, %rs21, %rs30, %p9;
	add.s16 	%rs22, %rs7, -123;
	and.b16  	%rs23, %rs22, 255;
	setp.lt.u16 	%p10, %rs23, 230;
	add.s16 	%rs24, %rs7, -58;
	and.b16  	%rs25, %rs24, 255;
	setp.lt.u16 	%p11, %rs25, 246;
	and.pred  	%p12, %p10, %p11;
	@%p12 bra 	$L__BB0_10;
	st.global.u8 	[%rd37], %rs7;
	add.s32 	%r7, %r28, 1;
	cvt.s64.s32 	%rd25, %r28;
	add.s64 	%rd26, %rd1, %rd25;
	add.s64 	%rd37, %rd26, 1;
	ld.global.u8 	%rs30, [%rd26+1];
	setp.ne.s16 	%p13, %rs30, 0;
	mov.u32 	%r28, %r7;
	@%p13 bra 	$L__BB0_8;
$L__BB0_10:
	setp.lt.s32 	%p14, %r15, 1;
	sub.s32 	%r9, %r28, %r26;
	add.s32 	%r21, %r9, -1;
	setp.gt.u32 	%p15, %r21, 30;
	or.pred  	%p16, %p15, %p14;
	@%p16 bra 	$L__BB0_17;
	sub.s32 	%r10, %r26, %r28;
	mov.b32 	%r29, 0;
$L__BB0_12:
	mul.wide.u32 	%rd27, %r29, 4;
	add.s64 	%rd28, %rd2, %rd27;
	ld.global.s32 	%rd29, [%rd28];
	add.s64 	%rd7, %rd3, %rd29;
	mov.u64 	%rd38, %rd7;
	mov.u64 	%rd39, %rd4;
	mov.u32 	%r30, %r10;
	bra.uni 	$L__BB0_14;
$L__BB0_13:
	add.s32 	%r30, %r30, 1;
	setp.eq.s32 	%p19, %r30, 0;
	add.s64 	%rd39, %rd39, 1;
	add.s64 	%rd38, %rd38, 1;
	@%p19 bra 	$L__BB0_20;
$L__BB0_14:
	ld.global.u8 	%rs9, [%rd38];
	setp.eq.s16 	%p17, %rs9, 0;
	@%p17 bra 	$L__BB0_16;
	ld.global.u8 	%rs26, [%rd39];
	setp.eq.s16 	%p18, %rs26, %rs9;
	@%p18 bra 	$L__BB0_13;
$L__BB0_16:
	add.s32 	%r29, %r29, 1;
	setp.ne.s32 	%p21, %r29, %r15;
	@%p21 bra 	$L__BB0_12;
$L__BB0_17:
	cvt.s64.s32 	%rd32, %r9;
	add.s64 	%rd33, %rd4, %rd32;
	ld.global.u8 	%rs29, [%rd33];
	setp.ne.s16 	%p22, %rs29, 0;
	@%p22 bra 	$L__BB0_3;
$L__BB0_18:
	cvta.to.global.u64 	%rd34, %rd16;
	add.s64 	%rd36, %rd34, %rd19;
	mov.b32 	%r23, 0;
	st.global.u32 	[%rd36], %r23;
$L__BB0_19:
	ret;
$L__BB0_20:
	cvt.u64.u32 	%rd30, %r9;
	add.s64 	%rd31, %rd7, %rd30;
	ld.global.u8 	%rs27, [%rd31];
	setp.ne.s16 	%p20, %rs27, 0;
	@%p20 bra 	$L__BB0_16;
	trap;

}


// ===== COMPILED SASS (sm_100) =====

	.target	sm_100

	.elftype	@"ET_EXEC"


//--------------------- .note.nv.tkinfo           --------------------------
	.section	.note.nv.tkinfo,"",@"SHT_NOTE"
	.sectionflags	@"SHF_NOTE_NV_TKINFO"
	.tkinfo
        /*0018*/ 	.word	0x00000002
        /*0030*/ 	.string	""
        /*0030*/ 	.string	"ptxas"
        /*0030*/ 	.string	"Cuda compilation tools, release 13.0, V13.0.88"
        /*0030*/ 	.string	"Build cuda_13.0.r13.0/compiler.36424714_0"
        /*0030*/ 	.string	"-arch sm_100 -m 64 "



//--------------------- .note.nv.cuinfo           --------------------------
	.section	.note.nv.cuinfo,"",@"SHT_NOTE"
	.sectionflags	@"SHF_NOTE_NV_CUINFO"
        /*0018*/ 	.short	0x0002
        /*001a*/ 	.short	0x0064
        /*001c*/ 	.short	0x0082
	.zero		2


//--------------------- .nv.info                  --------------------------
	.section	.nv.info,"",@"SHT_CUDA_INFO"
	.align	4


	//----- nvinfo : EIATTR_REGCOUNT
	.align		4
        /*0000*/ 	.byte	0x04, 0x2f
        /*0002*/ 	.short	(.L_1 - .L_0)
	.align		4
.L_0:
        /*0004*/ 	.word	index@(_Z16sentiment_kernelPcPiiS_PfS0_iS0_)
        /*0008*/ 	.word	0x00000016


	//----- nvinfo : EIATTR_FRAME_SIZE
	.align		4
.L_1:
        /*000c*/ 	.byte	0x04, 0x11
        /*000e*/ 	.short	(.L_3 - .L_2)
	.align		4
.L_2:
        /*0010*/ 	.word	index@(_Z16sentiment_kernelPcPiiS_PfS0_iS0_)
        /*0014*/ 	.word	0x00000000


	//----- nvinfo : EIATTR_MIN_STACK_SIZE
	.align		4
.L_3:
        /*0018*/ 	.byte	0x04, 0x12
        /*001a*/ 	.short	(.L_5 - .L_4)
	.align		4
.L_4:
        /*001c*/ 	.word	index@(_Z16sentiment_kernelPcPiiS_PfS0_iS0_)
        /*0020*/ 	.word	0x00000000
.L_5:


//--------------------- .nv.compat                --------------------------
	.section	.nv.compat,"",@"SHT_CUDA_COMPAT_INFO"
	.align	4
        /*0000*/ 	.byte	0x02, 0x09, 0x00, 0x00, 0x02, 0x02, 0x01, 0x00, 0x02, 0x05, 0x05, 0x00, 0x03, 0x07, 0x01, 0x01
        /*0010*/ 	.byte	0x02, 0x03, 0x00, 0x00, 0x02, 0x06, 0x01, 0x00, 0x04, 0x0b, 0x08, 0x00, 0x09, 0x00, 0x00, 0x00
        /*0020*/ 	.byte	0x00, 0x00, 0x00, 0x00


//--------------------- .nv.info._Z16sentiment_kernelPcPiiS_PfS0_iS0_ --------------------------
	.section	.nv.info._Z16sentiment_kernelPcPiiS_PfS0_iS0_,"",@"SHT_CUDA_INFO"
	.sectionflags	@""
	.align	4


	//----- nvinfo : EIATTR_CUDA_API_VERSION
	.align		4
        /*0000*/ 	.byte	0x04, 0x37
        /*0002*/ 	.short	(.L_7 - .L_6)
.L_6:
        /*0004*/ 	.word	0x00000082


	//----- nvinfo : EIATTR_KPARAM_INFO
	.align		4
.L_7:
        /*0008*/ 	.byte	0x04, 0x17
        /*000a*/ 	.short	(.L_9 - .L_8)
.L_8:
        /*000c*/ 	.word	0x00000000
        /*0010*/ 	.short	0x0007
        /*0012*/ 	.short	0x0038
        /*0014*/ 	.byte	0x00, 0xf5, 0x21, 0x00


	//----- nvinfo : EIATTR_KPARAM_INFO
	.align		4
.L_9:
        /*0018*/ 	.byte	0x04, 0x17
        /*001a*/ 	.short	(.L_11 - .L_10)
.L_10:
        /*001c*/ 	.word	0x00000000
        /*0020*/ 	.short	0x0006
        /*0022*/ 	.short	0x0030
        /*0024*/ 	.byte	0x00, 0xf0, 0x11, 0x00


	//----- nvinfo : EIATTR_KPARAM_INFO
	.align		4
.L_11:
        /*0028*/ 	.byte	0x04, 0x17
        /*002a*/ 	.short	(.L_13 - .L_12)
.L_12:
        /*002c*/ 	.word	0x00000000
        /*0030*/ 	.short	0x0005
        /*0032*/ 	.short	0x0028
        /*0034*/ 	.byte	0x00, 0xf5, 0x21, 0x00


	//----- nvinfo : EIATTR_KPARAM_INFO
	.align		4
.L_13:
        /*0038*/ 	.byte	0x04, 0x17
        /*003a*/ 	.short	(.L_15 - .L_14)
.L_14:
        /*003c*/ 	.word	0x00000000
        /*0040*/ 	.short	0x0004
        /*0042*/ 	.short	0x0020
        /*0044*/ 	.byte	0x00, 0xf5, 0x21, 0x00


	//----- nvinfo : EIATTR_KPARAM_INFO
	.align		4
.L_15:
        /*0048*/ 	.byte	0x04, 0x17
        /*004a*/ 	.short	(.L_17 - .L_16)
.L_16:
        /*004c*/ 	.word	0x00000000
        /*0050*/ 	.short	0x0003
        /*0052*/ 	.short	0x0018
        /*0054*/ 	.byte	0x00, 0xf5, 0x21, 0x00


	//----- nvinfo : EIATTR_KPARAM_INFO
	.align		4
.L_17:
        /*0058*/ 	.byte	0x04, 0x17
        /*005a*/ 	.short	(.L_19 - .L_18)
.L_18:
        /*005c*/ 	.word	0x00000000
        /*0060*/ 	.short	0x0002
        /*0062*/ 	.short	0x0010
        /*0064*/ 	.byte	0x00, 0xf0, 0x11, 0x00


	//----- nvinfo : EIATTR_KPARAM_INFO
	.align		4
.L_19:
        /*0068*/ 	.byte	0x04, 0x17
        /*006a*/ 	.short	(.L_21 - .L_20)
.L_20:
        /*006c*/ 	.word	0x00000000
        /*0070*/ 	.short	0x0001
        /*0072*/ 	.short	0x0008
        /*0074*/ 	.byte	0x00, 0xf5, 0x21, 0x00


	//----- nvinfo : EIATTR_KPARAM_INFO
	.align		4
.L_21:
        /*0078*/ 	.byte	0x04, 0x17
        /*007a*/ 	.short	(.L_23 - .L_22)
.L_22:
        /*007c*/ 	.word	0x00000000
        /*0080*/ 	.short	0x0000
        /*0082*/ 	.short	0x0000
        /*0084*/ 	.byte	0x00, 0xf5, 0x21, 0x00


	//----- nvinfo : EIATTR_SPARSE_MMA_MASK
	.align		4
.L_23:
        /*0088*/ 	.byte	0x03, 0x50
        /*008a*/ 	.short	0x0000


	//----- nvinfo : EIATTR_MAXREG_COUNT
	.align		4
        /*008c*/ 	.byte	0x03, 0x1b
        /*008e*/ 	.short	0x00ff


	//----- nvinfo : EIATTR_MERCURY_ISA_VERSION
	.align		4
        /*0090*/ 	.byte	0x03, 0x5f
        /*0092*/ 	.short	0x0101


	//----- nvinfo : EIATTR_VRC_CTA_INIT_COUNT
	.align		4
        /*0094*/ 	.byte	0x02, 0x4a
	.zero		1
	.zero		1


	//----- nvinfo : EIATTR_EXIT_INSTR_OFFSETS
	.align		4
        /*0098*/ 	.byte	0x04, 0x1c
        /*009a*/ 	.short	(.L_25 - .L_24)


	//   ....[0]....
.L_24:
        /*009c*/ 	.word	0x00000070


	//   ....[1]....
        /*00a0*/ 	.word	0x000008b0


	//----- nvinfo : EIATTR_CRS_STACK_SIZE
	.align		4
.L_25:
        /*00a4*/ 	.byte	0x04, 0x1e
        /*00a6*/ 	.short	(.L_27 - .L_26)
.L_26:
        /*00a8*/ 	.word	0x00000000


	//----- nvinfo : EIATTR_CBANK_PARAM_SIZE
	.align		4
.L_27:
        /*00ac*/ 	.byte	0x03, 0x19
        /*00ae*/ 	.short	0x0040


	//----- nvinfo : EIATTR_PARAM_CBANK
	.align		4
        /*00b0*/ 	.byte	0x04, 0x0a
        /*00b2*/ 	.short	(.L_29 - .L_28)
	.align		4
.L_28:
        /*00b4*/ 	.word	index@(.nv.constant0._Z16sentiment_kernelPcPiiS_PfS0_iS0_)
        /*00b8*/ 	.short	0x0380
        /*00ba*/ 	.short	0x0040


	//----- nvinfo : EIATTR_SW_WAR
	.align		4
.L_29:
        /*00bc*/ 	.byte	0x04, 0x36
        /*00be*/ 	.short	(.L_31 - .L_30)
.L_30:
        /*00c0*/ 	.word	0x00000008
.L_31:


//--------------------- .nv.callgraph             --------------------------
	.section	.nv.callgraph,"",@"SHT_CUDA_CALLGRAPH"
	.align	4
	.sectionentsize	8
	.align		4
        /*0000*/ 	.word	0x00000000
	.align		4
        /*0004*/ 	.word	0xffffffff
	.align		4
        /*0008*/ 	.word	0x00000000
	.align		4
        /*000c*/ 	.word	0xfffffffe
	.align		4
        /*0010*/ 	.word	0x00000000
	.align		4
        /*0014*/ 	.word	0xfffffffd
	.align		4
        /*0018*/ 	.word	0x00000000
	.align		4
        /*001c*/ 	.word	0xfffffffc


//--------------------- .text._Z16sentiment_kernelPcPiiS_PfS0_iS0_ --------------------------
	.section	.text._Z16sentiment_kernelPcPiiS_PfS0_iS0_,"ax",@progbits
	.align	128
        .global         _Z16sentiment_kernelPcPiiS_PfS0_iS0_
        .type           _Z16sentiment_kernelPcPiiS_PfS0_iS0_,@function
        .size           _Z16sentiment_kernelPcPiiS_PfS0_iS0_,(.L_x_18 - _Z16sentiment_kernelPcPiiS_PfS0_iS0_)
        .other          _Z16sentiment_kernelPcPiiS_PfS0_iS0_,@"STO_CUDA_ENTRY STV_DEFAULT"
_Z16sentiment_kernelPcPiiS_PfS0_iS0_:
.text._Z16sentiment_kernelPcPiiS_PfS0_iS0_:
[----:B------:R-:W-:Y:S01]  /*0000*/  LDC R1, c[0x0][0x37c] ;  /* 0x0000df00ff017b82 */ /* 0x000fe20000000800 */
[----:B------:R-:W0:Y:S07]  /*0010*/  S2R R3, SR_TID.X ;  /* 0x0000000000037919 */ /* 0x000e2e0000002100 */
[----:B------:R-:W0:Y:S01]  /*0020*/  S2UR UR4, SR_CTAID.X ;  /* 0x00000000000479c3 */ /* 0x000e220000002500 */
[----:B------:R-:W1:Y:S07]  /*0030*/  LDCU UR5, c[0x0][0x390] ;  /* 0x00007200ff0577ac */ /* 0x000e6e0008000800 */
[----:B------:R-:W0:Y:S02]  /*0040*/  LDC R0, c[0x0][0x360] ;  /* 0x0000d800ff007b82 */ /* 0x000e240000000800 */
[----:B0-----:R-:W-:-:S05]  /*0050*/  IMAD R0, R0, UR4, R3 ;  /* 0x0000000400007c24 */ /* 0x001fca000f8e0203 */
[----:B-1----:R-:W-:-:S13]  /*0060*/  ISETP.GE.AND P0, PT, R0, UR5, PT ;  /* 0x0000000500007c0c */ /* 0x002fda000bf06270 */
[----:B------:R-:W-:Y:S05]  /*0070*/  @P0 EXIT ;  /* 0x000000000000094d */ /* 0x000fea0003800000 */
[----:B------:R-:W0:Y:S01]  /*0080*/  LDC.64 R4, c[0x0][0x388] ;  /* 0x0000e200ff047b82 */ /* 0x000e220000000a00 */
[----:B------:R-:W1:Y:S01]  /*0090*/  LDCU.64 UR4, c[0x0][0x358] ;  /* 0x00006b00ff0477ac */ /* 0x000e620008000a00 */
[----:B------:R-:W2:Y:S01]  /*00a0*/  LDCU.64 UR6, c[0x0][0x380] ;  /* 0x00007000ff0677ac */ /* 0x000ea20008000a00 */
[----:B0-----:R-:W-:-:S06]  /*00b0*/  IMAD.WIDE R4, R0, 0x4, R4 ;  /* 0x0000000400047825 */ /* 0x001fcc00078e0204 */
[----:B-1----:R-:W2:Y:S02]  /*00c0*/  LDG.E R4, desc[UR4][R4.64] ;  /* 0x0000000404047981 */ /* 0x002ea4000c1e1900 */
[----:B--2---:R-:W-:-:S04]  /*00d0*/  IADD3 R2, P0, PT, R4, UR6, RZ ;  /* 0x0000000604027c10 */ /* 0x004fc8000ff1e0ff */
[----:B------:R-:W-:-:S05]  /*00e0*/  LEA.HI.X.SX32 R3, R4, UR7, 0x1, P0 ;  /* 0x0000000704037c11 */ /* 0x000fca00080f0eff */
[----:B------:R-:W2:Y:S01]  /*00f0*/  LDG.E.U8 R6, desc[UR4][R2.64] ;  /* 0x0000000402067981 */ /* 0x000ea2000c1e1100 */
[----:B------:R-:W-:Y:S01]  /*0100*/  BSSY.RECONVERGENT B0, `(.L_x_0) ;  /* 0x0000077000007945 */ /* 0x000fe20003800200 */
[----:B--2---:R-:W-:-:S13]  /*0110*/  ISETP.NE.AND P0, PT, R6, RZ, PT ;  /* 0x000000ff0600720c */ /* 0x004fda0003f05270 */
[----:B------:R-:W-:Y:S05]  /*0120*/  @!P0 BRA `(.L_x_1) ;  /* 0x0000000400d08947 */ /* 0x000fea0003800000 */
[----:B------:R-:W-:Y:S01]  /*0130*/  PRMT R4, R6, 0x7610, R4 ;  /* 0x0000761006047816 */ /* 0x000fe20000000004 */
[----:B------:R-:W-:-:S07]  /*0140*/  IMAD.MOV.U32 R6, RZ, RZ, RZ ;  /* 0x000000ffff067224 */ /* 0x000fce00078e00ff */
.L_x_16:
[----:B------:R-:W-:Y:S01]  /*0150*/  BSSY.RECONVERGENT B1, `(.L_x_2) ;  /* 0x0000014000017945 */ /* 0x000fe20003800200 */
[----:B------:R-:W-:-:S07]  /*0160*/  IMAD.MOV.U32 R7, RZ, RZ, R6 ;  /* 0x000000ffff077224 */ /* 0x000fce00078e0006 */
.L_x_4:
[----:B------:R-:W-:-:S05]  /*0170*/  PRMT R6, R4, 0x7610, R6 ;  /* 0x0000761004067816 */ /* 0x000fca0000000006 */
[----:B------:R-:W-:-:S05]  /*0180*/  VIADD R4, R6, 0xffffffbf ;  /* 0xffffffbf06047836 */ /* 0x000fca0000000000 */
[----:B------:R-:W-:-:S04]  /*0190*/  LOP3.LUT R4, R4, 0xff, RZ, 0xc0, !PT ;  /* 0x000000ff04047812 */ /* 0x000fc800078ec0ff */
[----:B------:R-:W-:-:S13]  /*01a0*/  ISETP.GE.U32.AND P0, PT, R4, 0x1a, PT ;  /* 0x0000001a0400780c */ /* 0x000fda0003f06070 */
[----:B------:R-:W-:-:S04]  /*01b0*/  @!P0 VIADD R6, R6, 0x20 ;  /* 0x0000002006068836 */ /* 0x000fc80000000000 */
[C---:B------:R-:W-:Y:S02]  /*01c0*/  VIADD R5, R6.reuse, 0xffffffc6 ;  /* 0xffffffc606057836 */ /* 0x040fe40000000000 */
[----:B------:R-:W-:-:S03]  /*01d0*/  VIADD R4, R6, 0xffffff85 ;  /* 0xffffff8506047836 */ /* 0x000fc60000000000 */
[----:B------:R-:W-:Y:S02]  /*01e0*/  LOP3.LUT R5, R5, 0xff, RZ, 0xc0, !PT ;  /* 0x000000ff05057812 */ /* 0x000fe400078ec0ff */
[----:B------:R-:W-:Y:S02]  /*01f0*/  LOP3.LUT R4, R4, 0xff, RZ, 0xc0, !PT ;  /* 0x000000ff04047812 */ /* 0x000fe400078ec0ff */
[----:B------:R-:W-:-:S04]  /*0200*/  ISETP.GT.U32.AND P0, PT, R5, 0xf5, PT ;  /* 0x000000f50500780c */ /* 0x000fc80003f04070 */
[----:B------:R-:W-:-:S13]  /*0210*/  ISETP.GT.U32.OR P0, PT, R4, 0xe5, P0 ;  /* 0x000000e50400780c */ /* 0x000fda0000704470 */
[----:B------:R-:W-:Y:S05]  /*0220*/  @P0 BRA `(.L_x_3) ;  /* 0x0000000000180947 */ /* 0x000fea0003800000 */
[----:B------:R-:W-:-:S04]  /*0230*/  IADD3 R4, P0, PT, R7, R2, RZ ;  /* 0x0000000207047210 */ /* 0x000fc80007f1e0ff */
[----:B------:R-:W-:-:S05]  /*0240*/  LEA.HI.X.SX32 R5, R7, R3, 0x1, P0 ;  /* 0x0000000307057211 */ /* 0x000fca00000f0eff */
[----:B------:R-:W2:Y:S01]  /*0250*/  LDG.E.U8 R4, desc[UR4][R4.64+0x1] ;  /* 0x0000010404047981 */ /* 0x000ea2000c1e1100 */
[----:B------:R-:W-:Y:S01]  /*0260*/  VIADD R7, R7, 0x1 ;  /* 0x0000000107077836 */ /* 0x000fe20000000000 */
[----:B--2---:R-:W-:-:S13]  /*0270*/  ISETP.NE.AND P0, PT, R4, RZ, PT ;  /* 0x000000ff0400720c */ /* 0x004fda0003f05270 */
[----:B------:R-:W-:Y:S05]  /*0280*/  @P0 BRA `(.L_x_4) ;  /* 0xfffffffc00b80947 */ /* 0x000fea000383ffff */
.L_x_3:
[----:B------:R-:W-:Y:S05]  /*0290*/  BSYNC.RECONVERGENT B1 ;  /* 0x0000000000017941 */ /* 0x000fea0003800200 */
.L_x_2:
[----:B------:R-:W-:-:S04]  /*02a0*/  IADD3 R4, P0, PT, R7, R2, RZ ;  /* 0x0000000207047210 */ /* 0x000fc80007f1e0ff */
[----:B------:R-:W-:-:S05]  /*02b0*/  LEA.HI.X.SX32 R5, R7, R3, 0x1, P0 ;  /* 0x0000000307057211 */ /* 0x000fca00000f0eff */
[----:B------:R-:W2:Y:S01]  /*02c0*/  LDG.E.U8 R6, desc[UR4][R4.64] ;  /* 0x0000000404067981 */ /* 0x000ea2000c1e1100 */
[----:B------:R-:W-:Y:S01]  /*02d0*/  BSSY.RECONVERGENT B1, `(.L_x_5) ;  /* 0x000001e000017945 */ /* 0x000fe20003800200 */
[----:B------:R-:W-:Y:S01]  /*02e0*/  IMAD.MOV.U32 R12, RZ, RZ, R7 ;  /* 0x000000ffff0c7224 */ /* 0x000fe200078e0007 */
[----:B--2---:R-:W-:-:S13]  /*02f0*/  ISETP.NE.AND P0, PT, R6, RZ, PT ;  /* 0x000000ff0600720c */ /* 0x004fda0003f05270 */
[----:B------:R-:W-:Y:S05]  /*0300*/  @!P0 BRA `(.L_x_6) ;  /* 0x0000000000688947 */ /* 0x000fea0003800000 */
[----:B------:R-:W-:Y:S02]  /*0310*/  IMAD.MOV.U32 R14, RZ, RZ, R4 ;  /* 0x000000ffff0e7224 */ /* 0x000fe400078e0004 */
[----:B------:R-:W-:Y:S02]  /*0320*/  IMAD.MOV.U32 R15, RZ, RZ, R5 ;  /* 0x000000ffff0f7224 */ /* 0x000fe400078e0005 */
[----:B------:R-:W-:-:S07]  /*0330*/  IMAD.MOV.U32 R12, RZ, RZ, R7 ;  /* 0x000000ffff0c7224 */ /* 0x000fce00078e0007 */
.L_x_7:
[----:B------:R-:W-:Y:S01]  /*0340*/  PRMT R13, R6, 0x7610, R13 ;  /* 0x00007610060d7816 */ /* 0x000fe2000000000d */
[----:B------:R-:W-:-:S04]  /*0350*/  IMAD.MOV.U32 R9, RZ, RZ, R15 ;  /* 0x000000ffff097224 */ /* 0x000fc800078e000f */
        /* <DEDUP_REMOVED lines=8> */
[----:B------:R-:W-:Y:S02]  /*03e0*/  ISETP.LT.U32.AND P1, PT, R6, 0xe6, PT ;  /* 0x000000e60600780c */ /* 0x000fe40003f21070 */
[----:B------:R-:W-:Y:S01]  /*03f0*/  ISETP.GE.U32.AND P0, PT, R8, 0xf6, PT ;  /* 0x000000f60800780c */ /* 0x000fe20003f06070 */
[----:B------:R-:W-:-:S12]  /*0400*/  IMAD.MOV.U32 R8, RZ, RZ, R14 ;  /* 0x000000ffff087224 */ /* 0x000fd800078e000e */
[----:B------:R-:W-:Y:S05]  /*0410*/  @!P0 BRA P1, `(.L_x_6) ;  /* 0x0000000000248947 */ /* 0x000fea0000800000 */
[C---:B------:R-:W-:Y:S01]  /*0420*/  IADD3 R10, P0, PT, R12.reuse, R2, RZ ;  /* 0x000000020c0a7210 */ /* 0x040fe20007f1e0ff */
[----:B------:R0:W-:Y:S03]  /*0430*/  STG.E.U8 desc[UR4][R8.64], R13 ;  /* 0x0000000d08007986 */ /* 0x0001e6000c101104 */
[----:B------:R-:W-:-:S05]  /*0440*/  LEA.HI.X.SX32 R11, R12, R3, 0x1, P0 ;  /* 0x000000030c0b7211 */ /* 0x000fca00000f0eff */
[----:B------:R-:W2:Y:S01]  /*0450*/  LDG.E.U8 R6, desc[UR4][R10.64+0x1] ;  /* 0x000001040a067981 */ /* 0x000ea2000c1e1100 */
[----:B------:R-:W-:Y:S01]  /*0460*/  IADD3 R14, P1, PT, R10, 0x1, RZ ;  /* 0x000000010a0e7810 */ /* 0x000fe20007f3e0ff */
[----:B------:R-:W-:-:S04]  /*0470*/  VIADD R12, R12, 0x1 ;  /* 0x000000010c0c7836 */ /* 0x000fc80000000000 */
[----:B------:R-:W-:Y:S01]  /*0480*/  IMAD.X R15, RZ, RZ, R11, P1 ;  /* 0x000000ffff0f7224 */ /* 0x000fe200008e060b */
[----:B--2---:R-:W-:-:S13]  /*0490*/  ISETP.NE.AND P0, PT, R6, RZ, PT ;  /* 0x000000ff0600720c */ /* 0x004fda0003f05270 */
[----:B0-----:R-:W-:Y:S05]  /*04a0*/  @P0 BRA `(.L_x_7) ;  /* 0xfffffffc00a40947 */ /* 0x001fea000383ffff */
.L_x_6:
[----:B------:R-:W-:Y:S05]  /*04b0*/  BSYNC.RECONVERGENT B1 ;  /* 0x0000000000017941 */ /* 0x000fea0003800200 */
.L_x_5:
[----:B------:R-:W0:Y:S01]  /*04c0*/  LDC R6, c[0x0][0x3b0] ;  /* 0x0000ec00ff067b82 */ /* 0x000e220000000800 */
[----:B------:R-:W-:Y:S01]  /*04d0*/  IMAD.IADD R9, R12, 0x1, -R7 ;  /* 0x000000010c097824 */ /* 0x000fe200078e0a07 */
[----:B------:R-:W-:Y:S01]  /*04e0*/  BSSY.RECONVERGENT B1, `(.L_x_8) ;  /* 0x0000033000017945 */ /* 0x000fe20003800200 */
[----:B0-----:R-:W-:Y:S02]  /*04f0*/  ISETP.GE.AND P0, PT, R6, 0x1, PT ;  /* 0x000000010600780c */ /* 0x001fe40003f06270 */
[----:B------:R-:W-:-:S05]  /*0500*/  VIADD R6, R9, 0xffffffff ;  /* 0xffffffff09067836 */ /* 0x000fca0000000000 */
[----:B------:R-:W-:Y:S01]  /*0510*/  ISETP.GT.U32.OR P0, PT, R6, 0x1e, !P0 ;  /* 0x0000001e0600780c */ /* 0x000fe20004704470 */
[----:B------:R-:W-:-:S12]  /*0520*/  IMAD.MOV.U32 R6, RZ, RZ, R12 ;  /* 0x000000ffff067224 */ /* 0x000fd800078e000c */
[----:B------:R-:W-:Y:S05]  /*0530*/  @P0 BRA `(.L_x_9) ;  /* 0x0000000000b40947 */ /* 0x000fea0003800000 */
[----:B------:R-:W-:Y:S02]  /*0540*/  IMAD.IADD R8, R7, 0x1, -R6 ;  /* 0x0000000107087824 */ /* 0x000fe400078e0a06 */
[----:B------:R-:W-:-:S07]  /*0550*/  IMAD.MOV.U32 R7, RZ, RZ, RZ ;  /* 0x000000ffff077224 */ /* 0x000fce00078e00ff */
.L_x_15:
[----:B------:R-:W0:Y:S01]  /*0560*/  LDC.64 R10, c[0x0][0x3a8] ;  /* 0x0000ea00ff0a7b82 */ /* 0x000e220000000a00 */
[----:B------:R-:W1:Y:S01]  /*0570*/  LDCU.64 UR6, c[0x0][0x398] ;  /* 0x00007300ff0677ac */ /* 0x000e620008000a00 */
[----:B0-----:R-:W-:-:S06]  /*0580*/  IMAD.WIDE.U32 R10, R7, 0x4, R10 ;  /* 0x00000004070a7825 */ /* 0x001fcc00078e000a */
[----:B------:R-:W1:Y:S01]  /*0590*/  LDG.E R10, desc[UR4][R10.64] ;  /* 0x000000040a0a7981 */ /* 0x000e62000c1e1900 */
[----:B------:R-:W-:Y:S04]  /*05a0*/  BSSY.RECONVERGENT B2, `(.L_x_10) ;  /* 0x0000022000027945 */ /* 0x000fe80003800200 */
[----:B------:R-:W-:Y:S01]  /*05b0*/  BSSY.RELIABLE B3, `(.L_x_11) ;  /* 0x000001b000037945 */ /* 0x000fe20003800100 */
[----:B------:R-:W-:Y:S02]  /*05c0*/  IMAD.MOV.U32 R13, RZ, RZ, R4 ;  /* 0x000000ffff0d7224 */ /* 0x000fe400078e0004 */
[----:B------:R-:W-:Y:S02]  /*05d0*/  IMAD.MOV.U32 R14, RZ, RZ, R5 ;  /* 0x000000ffff0e7224 */ /* 0x000fe400078e0005 */
[----:B------:R-:W-:Y:S01]  /*05e0*/  IMAD.MOV.U32 R12, RZ, RZ, R8 ;  /* 0x000000ffff0c7224 */ /* 0x000fe200078e0008 */
[----:B-1----:R-:W-:-:S04]  /*05f0*/  IADD3 R18, P0, PT, R10, UR6, RZ ;  /* 0x000000060a127c10 */ /* 0x002fc8000ff1e0ff */
[----:B------:R-:W-:Y:S01]  /*0600*/  LEA.HI.X.SX32 R17, R10, UR7, 0x1, P0 ;  /* 0x000000070a117c11 */ /* 0x000fe200080f0eff */
[----:B------:R-:W-:-:S04]  /*0610*/  IMAD.MOV.U32 R15, RZ, RZ, R18 ;  /* 0x000000ffff0f7224 */ /* 0x000fc800078e0012 */
[----:B------:R-:W-:-:S07]  /*0620*/  IMAD.MOV.U32 R16, RZ, RZ, R17 ;  /* 0x000000ffff107224 */ /* 0x000fce00078e0011 */
.L_x_13:
[----:B------:R-:W-:Y:S02]  /*0630*/  IMAD.MOV.U32 R10, RZ, RZ, R15 ;  /* 0x000000ffff0a7224 */ /* 0x000fe400078e000f */
[----:B------:R-:W-:-:S05]  /*0640*/  IMAD.MOV.U32 R11, RZ, RZ, R16 ;  /* 0x000000ffff0b7224 */ /* 0x000fca00078e0010 */
[----:B------:R-:W2:Y:S02]  /*0650*/  LDG.E.U8 R19, desc[UR4][R10.64] ;  /* 0x000000040a137981 */ /* 0x000ea4000c1e1100 */
[----:B--2---:R-:W-:-:S13]  /*0660*/  ISETP.NE.AND P0, PT, R19, RZ, PT ;  /* 0x000000ff1300720c */ /* 0x004fda0003f05270 */
[----:B------:R-:W-:Y:S05]  /*0670*/  @!P0 BREAK.RELIABLE B3 ;  /* 0x0000000000038942 */ /* 0x000fea0003800100 */
[----:B------:R-:W-:Y:S05]  /*0680*/  @!P0 BRA `(.L_x_12) ;  /* 0x00000000004c8947 */ /* 0x000fea0003800000 */
[----:B------:R-:W-:Y:S02]  /*0690*/  IMAD.MOV.U32 R10, RZ, RZ, R13 ;  /* 0x000000ffff0a7224 */ /* 0x000fe400078e000d */
[----:B------:R-:W-:-:S05]  /*06a0*/  IMAD.MOV.U32 R11, RZ, RZ, R14 ;  /* 0x000000ffff0b7224 */ /* 0x000fca00078e000e */
[----:B------:R-:W2:Y:S02]  /*06b0*/  LDG.E.U8 R10, desc[UR4][R10.64] ;  /* 0x000000040a0a7981 */ /* 0x000ea4000c1e1100 */
[----:B--2---:R-:W-:-:S13]  /*06c0*/  ISETP.NE.AND P0, PT, R10, R19, PT ;  /* 0x000000130a00720c */ /* 0x004fda0003f05270 */
[----:B------:R-:W-:Y:S05]  /*06d0*/  @P0 BREAK.RELIABLE B3 ;  /* 0x0000000000030942 */ /* 0x000fea0003800100 */
[----:B------:R-:W-:Y:S05]  /*06e0*/  @P0 BRA `(.L_x_12) ;  /* 0x0000000000340947 */ /* 0x000fea0003800000 */
[----:B------:R-:W-:Y:S01]  /*06f0*/  VIADD R12, R12, 0x1 ;  /* 0x000000010c0c7836 */ /* 0x000fe20000000000 */
[----:B------:R-:W-:Y:S02]  /*0700*/  IADD3 R13, P1, PT, R13, 0x1, RZ ;  /* 0x000000010d0d7810 */ /* 0x000fe40007f3e0ff */
[----:B------:R-:W-:Y:S02]  /*0710*/  IADD3 R15, P2, PT, R15, 0x1, RZ ;  /* 0x000000010f0f7810 */ /* 0x000fe40007f5e0ff */
[----:B------:R-:W-:Y:S01]  /*0720*/  ISETP.NE.AND P0, PT, R12, RZ, PT ;  /* 0x000000ff0c00720c */ /* 0x000fe20003f05270 */
[----:B------:R-:W-:Y:S02]  /*0730*/  IMAD.X R14, RZ, RZ, R14, P1 ;  /* 0x000000ffff0e7224 */ /* 0x000fe400008e060e */
[----:B------:R-:W-:-:S10]  /*0740*/  IMAD.X R16, RZ, RZ, R16, P2 ;  /* 0x000000ffff107224 */ /* 0x000fd400010e0610 */
[----:B------:R-:W-:Y:S05]  /*0750*/  @P0 BRA `(.L_x_13) ;  /* 0xfffffffc00b40947 */ /* 0x000fea000383ffff */
[----:B------:R-:W-:Y:S05]  /*0760*/  BSYNC.RELIABLE B3 ;  /* 0x0000000000037941 */ /* 0x000fea0003800100 */
.L_x_11:
[----:B------:R-:W-:-:S05]  /*0770*/  IADD3 R10, P0, PT, R9, R18, RZ ;  /* 0x00000012090a7210 */ /* 0x000fca0007f1e0ff */
[----:B------:R-:W-:-:S05]  /*0780*/  IMAD.X R11, RZ, RZ, R17, P0 ;  /* 0x000000ffff0b7224 */ /* 0x000fca00000e0611 */
[----:B------:R-:W2:Y:S02]  /*0790*/  LDG.E.U8 R10, desc[UR4][R10.64] ;  /* 0x000000040a0a7981 */ /* 0x000ea4000c1e1100 */
[----:B--2---:R-:W-:-:S13]  /*07a0*/  ISETP.NE.AND P0, PT, R10, RZ, PT ;  /* 0x000000ff0a00720c */ /* 0x004fda0003f05270 */
[----:B------:R-:W-:Y:S05]  /*07b0*/  @!P0 BRA `(.L_x_14) ;  /* 0x0000000000408947 */ /* 0x000fea0003800000 */
.L_x_12:
[----:B------:R-:W-:Y:S05]  /*07c0*/  BSYNC.RECONVERGENT B2 ;  /* 0x0000000000027941 */ /* 0x000fea0003800200 */
.L_x_10:
[----:B------:R-:W0:Y:S01]  /*07d0*/  LDCU UR6, c[0x0][0x3b0] ;  /* 0x00007600ff0677ac */ /* 0x000e220008000800 */
[----:B------:R-:W-:-:S05]  /*07e0*/  VIADD R7, R7, 0x1 ;  /* 0x0000000107077836 */ /* 0x000fca0000000000 */
[----:B0-----:R-:W-:-:S13]  /*07f0*/  ISETP.NE.AND P0, PT, R7, UR6, PT ;  /* 0x0000000607007c0c */ /* 0x001fda000bf05270 */
[----:B------:R-:W-:Y:S05]  /*0800*/  @P0 BRA `(.L_x_15) ;  /* 0xfffffffc00540947 */ /* 0x000fea000383ffff */
.L_x_9:
[----:B------:R-:W-:Y:S05]  /*0810*/  BSYNC.RECONVERGENT B1 ;  /* 0x0000000000017941 */ /* 0x000fea0003800200 */
.L_x_8:
[----:B------:R-:W-:-:S04]  /*0820*/  IADD3 R4, P0, PT, R9, R4, RZ ;  /* 0x0000000409047210 */ /* 0x000fc80007f1e0ff */
[----:B------:R-:W-:-:S05]  /*0830*/  LEA.HI.X.SX32 R5, R9, R5, 0x1, P0 ;  /* 0x0000000509057211 */ /* 0x000fca00000f0eff */
[----:B------:R-:W2:Y:S02]  /*0840*/  LDG.E.U8 R4, desc[UR4][R4.64] ;  /* 0x0000000404047981 */ /* 0x000ea4000c1e1100 */
[----:B--2---:R-:W-:-:S13]  /*0850*/  ISETP.NE.AND P0, PT, R4, RZ, PT ;  /* 0x000000ff0400720c */ /* 0x004fda0003f05270 */
[----:B------:R-:W-:Y:S05]  /*0860*/  @P0 BRA `(.L_x_16) ;  /* 0xfffffff800380947 */ /* 0x000fea000383ffff */
.L_x_1:
[----:B------:R-:W-:Y:S05]  /*0870*/  BSYNC.RECONVERGENT B0 ;  /* 0x0000000000007941 */ /* 0x000fea0003800200 */
.L_x_0:
[----:B------:R-:W0:Y:S02]  /*0880*/  LDC.64 R2, c[0x0][0x3b8] ;  /* 0x0000ee00ff027b82 */ /* 0x000e240000000a00 */
[----:B0-----:R-:W-:-:S05]  /*0890*/  IMAD.WIDE R2, R0, 0x4, R2 ;  /* 0x0000000400027825 */ /* 0x001fca00078e0202 */
[----:B------:R-:W-:Y:S01]  /*08a0*/  STG.E desc[UR4][R2.64], RZ ;  /* 0x000000ff02007986 */ /* 0x000fe2000c101904 */
[----:B------:R-:W-:Y:S05]  /*08b0*/  EXIT ;  /* 0x000000000000794d */ /* 0x000fea0003800000 */
.L_x_14:
[----:B------:R-:W-:Y:S05]  /*08c0*/  BPT.TRAP 0x1 ;  /* 0x000000040000795c */ /* 0x000fea0000300000 */
.L_x_17:
[----:B------:R-:W-:-:S00]  /*08d0*/  BRA `(.L_x_17) ;  /* 0xfffffffc00fc7947 */ /* 0x000fc0000383ffff */
[----:B------:R-:W-:-:S00]  /*08e0*/  NOP ;  /* 0x0000000000007918 */ /* 0x000fc00000000000 */
        /* <DEDUP_REMOVED lines=9> */
.L_x_18:


//--------------------- .nv.shared.reserved.0     --------------------------
	.section	.nv.shared.reserved.0,"aw",@nobits
	.weak		__nv_reservedSMEM_offset_0_alias
	.size		__nv_reservedSMEM_offset_0_alias, 0, 64
	.other		__nv_reservedSMEM_offset_0_alias,@"STO_CUDA_RESERVED_SHARED STV_DEFAULT"
__nv_reservedSMEM_offset_0_alias:
	.zero		0
	.zero		64


//--------------------- .nv.constant0._Z16sentiment_kernelPcPiiS_PfS0_iS0_ --------------------------
	.section	.nv.constant0._Z16sentiment_kernelPcPiiS_PfS0_iS0_,"a",@progbits
	.sectionflags	@""
	.align	4
.nv.constant0._Z16sentiment_kernelPcPiiS_PfS0_iS0_:
	.zero		960


//--------------------- SYMBOLS --------------------------

	.type		.nv.reservedSmem.offset0,@object
	.size		.nv.reservedSmem.offset0,0x4
